//
// Generated by NVIDIA NVVM Compiler
//
// Compiler Build ID: CL-36424714
// Cuda compilation tools, release 13.0, V13.0.88
// Based on NVVM 20.0.0
//

.version 9.0
.target sm_100
.address_size 64

	// .globl	_Z6matmulPiS_S_i

.visible .entry _Z6matmulPiS_S_i(
	.param .u64 .ptr .align 1 _Z6matmulPiS_S_i_param_0,
	.param .u64 .ptr .align 1 _Z6matmulPiS_S_i_param_1,
	.param .u64 .ptr .align 1 _Z6matmulPiS_S_i_param_2,
	.param .u32 _Z6matmulPiS_S_i_param_3
)
{
	.reg .pred 	%p<10>;
	.reg .b32 	%r<105>;
	.reg .b64 	%rd<67>;

	ld.param.u64 	%rd14, [_Z6matmulPiS_S_i_param_0];
	ld.param.u64 	%rd15, [_Z6matmulPiS_S_i_param_1];
	ld.param.u32 	%r30, [_Z6matmulPiS_S_i_param_3];
	cvta.to.global.u64 	%rd1, %rd15;
	cvta.to.global.u64 	%rd2, %rd14;
	mov.u32 	%r31, %ctaid.y;
	mov.u32 	%r32, %ntid.y;
	mov.u32 	%r33, %tid.y;
	mad.lo.s32 	%r1, %r31, %r32, %r33;
	mov.u32 	%r34, %ctaid.x;
	mov.u32 	%r35, %ntid.x;
	mov.u32 	%r36, %tid.x;
	mad.lo.s32 	%r2, %r34, %r35, %r36;
	max.s32 	%r37, %r1, %r2;
	setp.ge.s32 	%p1, %r37, %r30;
	@%p1 bra 	$L__BB0_13;
	mul.lo.s32 	%r3, %r30, %r1;
	and.b32  	%r4, %r30, 7;
	setp.lt.u32 	%p2, %r30, 8;
	mov.b32 	%r99, 0;
	mov.u32 	%r104, %r99;
	@%p2 bra 	$L__BB0_4;
	and.b32  	%r99, %r30, 2147483640;
	neg.s32 	%r93, %r99;
	mul.wide.s32 	%rd16, %r30, 4;
	add.s64 	%rd3, %rd1, %rd16;
	shl.b32 	%r7, %r30, 3;
	mul.wide.s32 	%rd17, %r30, 8;
	add.s64 	%rd4, %rd1, %rd17;
	mul.wide.s32 	%rd18, %r30, 12;
	add.s64 	%rd5, %rd1, %rd18;
	mul.wide.s32 	%rd19, %r30, 16;
	add.s64 	%rd6, %rd1, %rd19;
	mul.wide.s32 	%rd20, %r30, 20;
	add.s64 	%rd7, %rd1, %rd20;
	mul.wide.s32 	%rd21, %r30, 24;
	add.s64 	%rd8, %rd1, %rd21;
	mul.wide.s32 	%rd22, %r30, 28;
	add.s64 	%rd9, %rd1, %rd22;
	mul.wide.u32 	%rd23, %r3, 4;
	add.s64 	%rd24, %rd23, %rd2;
	add.s64 	%rd66, %rd24, 16;
	mov.b32 	%r104, 0;
	mov.u32 	%r92, %r2;
$L__BB0_3:
	.pragma "nounroll";
	mul.wide.s32 	%rd25, %r92, 4;
	add.s64 	%rd26, %rd3, %rd25;
	add.s64 	%rd27, %rd4, %rd25;
	add.s64 	%rd28, %rd5, %rd25;
	add.s64 	%rd29, %rd6, %rd25;
	add.s64 	%rd30, %rd7, %rd25;
	add.s64 	%rd31, %rd8, %rd25;
	add.s64 	%rd32, %rd9, %rd25;
	add.s64 	%rd33, %rd1, %rd25;
	ld.global.u32 	%r41, [%rd66+-16];
	ld.global.u32 	%r42, [%rd33];
	mad.lo.s32 	%r43, %r42, %r41, %r104;
	ld.global.u32 	%r44, [%rd66+-12];
	ld.global.u32 	%r45, [%rd26];
	mad.lo.s32 	%r46, %r45, %r44, %r43;
	ld.global.u32 	%r47, [%rd66+-8];
	ld.global.u32 	%r48, [%rd27];
	mad.lo.s32 	%r49, %r48, %r47, %r46;
	ld.global.u32 	%r50, [%rd66+-4];
	ld.global.u32 	%r51, [%rd28];
	mad.lo.s32 	%r52, %r51, %r50, %r49;
	ld.global.u32 	%r53, [%rd66];
	ld.global.u32 	%r54, [%rd29];
	mad.lo.s32 	%r55, %r54, %r53, %r52;
	ld.global.u32 	%r56, [%rd66+4];
	ld.global.u32 	%r57, [%rd30];
	mad.lo.s32 	%r58, %r57, %r56, %r55;
	ld.global.u32 	%r59, [%rd66+8];
	ld.global.u32 	%r60, [%rd31];
	mad.lo.s32 	%r61, %r60, %r59, %r58;
	ld.global.u32 	%r62, [%rd66+12];
	ld.global.u32 	%r63, [%rd32];
	mad.lo.s32 	%r104, %r63, %r62, %r61;
	add.s32 	%r93, %r93, 8;
	add.s32 	%r92, %r92, %r7;
	add.s64 	%rd66, %rd66, 32;
	setp.ne.s32 	%p3, %r93, 0;
	@%p3 bra 	$L__BB0_3;
$L__BB0_4:
	setp.eq.s32 	%p4, %r4, 0;
	@%p4 bra 	$L__BB0_12;
	and.b32  	%r17, %r30, 3;
	setp.lt.u32 	%p5, %r4, 4;
	@%p5 bra 	$L__BB0_7;
	add.s32 	%r65, %r99, %r3;
	mul.wide.u32 	%rd34, %r65, 4;
	add.s64 	%rd35, %rd2, %rd34;
	ld.global.u32 	%r66, [%rd35];
	mad.lo.s32 	%r67, %r99, %r30, %r2;
	mul.wide.s32 	%rd36, %r67, 4;
	add.s64 	%rd37, %rd1, %rd36;
	ld.global.u32 	%r68, [%rd37];
	mad.lo.s32 	%r69, %r68, %r66, %r104;
	cvt.u64.u32 	%rd38, %r3;
	cvt.u64.u32 	%rd39, %r99;
	add.s64 	%rd40, %rd39, %rd38;
	shl.b64 	%rd41, %rd40, 2;
	add.s64 	%rd42, %rd2, %rd41;
	ld.global.u32 	%r70, [%rd42+4];
	mul.wide.s32 	%rd43, %r30, 4;
	add.s64 	%rd44, %rd37, %rd43;
	ld.global.u32 	%r71, [%rd44];
	mad.lo.s32 	%r72, %r71, %r70, %r69;
	ld.global.u32 	%r73, [%rd42+8];
	add.s64 	%rd45, %rd44, %rd43;
	ld.global.u32 	%r74, [%rd45];
	mad.lo.s32 	%r75, %r74, %r73, %r72;
	ld.global.u32 	%r76, [%rd42+12];
	add.s64 	%rd46, %rd45, %rd43;
	ld.global.u32 	%r77, [%rd46];
	mad.lo.s32 	%r104, %r77, %r76, %r75;
	add.s32 	%r99, %r99, 4;
$L__BB0_7:
	setp.eq.s32 	%p6, %r17, 0;
	@%p6 bra 	$L__BB0_12;
	setp.eq.s32 	%p7, %r17, 1;
	@%p7 bra 	$L__BB0_10;
	add.s32 	%r79, %r99, %r3;
	mul.wide.u32 	%rd47, %r79, 4;
	add.s64 	%rd48, %rd2, %rd47;
	ld.global.u32 	%r80, [%rd48];
	mad.lo.s32 	%r81, %r99, %r30, %r2;
	mul.wide.s32 	%rd49, %r81, 4;
	add.s64 	%rd50, %rd1, %rd49;
	ld.global.u32 	%r82, [%rd50];
	mad.lo.s32 	%r83, %r82, %r80, %r104;
	cvt.u64.u32 	%rd51, %r3;
	cvt.u64.u32 	%rd52, %r99;
	add.s64 	%rd53, %rd52, %rd51;
	shl.b64 	%rd54, %rd53, 2;
	add.s64 	%rd55, %rd2, %rd54;
	ld.global.u32 	%r84, [%rd55+4];
	mul.wide.s32 	%rd56, %r30, 4;
	add.s64 	%rd57, %rd50, %rd56;
	ld.global.u32 	%r85, [%rd57];
	mad.lo.s32 	%r104, %r85, %r84, %r83;
	add.s32 	%r99, %r99, 2;
$L__BB0_10:
	and.b32  	%r86, %r30, 1;
	setp.eq.b32 	%p8, %r86, 1;
	not.pred 	%p9, %p8;
	@%p9 bra 	$L__BB0_12;
	add.s32 	%r87, %r99, %r3;
	mul.wide.u32 	%rd58, %r87, 4;
	add.s64 	%rd59, %rd2, %rd58;
	ld.global.u32 	%r88, [%rd59];
	mad.lo.s32 	%r89, %r99, %r30, %r2;
	mul.wide.s32 	%rd60, %r89, 4;
	add.s64 	%rd61, %rd1, %rd60;
	ld.global.u32 	%r90, [%rd61];
	mad.lo.s32 	%r104, %r90, %r88, %r104;
$L__BB0_12:
	ld.param.u64 	%rd65, [_Z6matmulPiS_S_i_param_2];
	add.s32 	%r91, %r3, %r2;
	cvta.to.global.u64 	%rd62, %rd65;
	mul.wide.s32 	%rd63, %r91, 4;
	add.s64 	%rd64, %rd62, %rd63;
	st.global.u32 	[%rd64], %r104;
$L__BB0_13:
	ret;

}


// ===== COMPILED SASS (sm_100) =====

	.target	sm_100

	.elftype	@"ET_EXEC"


//--------------------- .note.nv.tkinfo           --------------------------
	.section	.note.nv.tkinfo,"",@"SHT_NOTE"
	.sectionflags	@"SHF_NOTE_NV_TKINFO"
	.tkinfo
        /*0018*/ 	.word	0x00000002
        /*0030*/ 	.string	""
        /*0030*/ 	.string	"ptxas"
        /*0030*/ 	.string	"Cuda compilation tools, release 13.0, V13.0.88"
        /*0030*/ 	.string	"Build cuda_13.0.r13.0/compiler.36424714_0"
        /*0030*/ 	.string	"-arch sm_100 -m 64 "



//--------------------- .note.nv.cuinfo           --------------------------
	.section	.note.nv.cuinfo,"",@"SHT_NOTE"
	.sectionflags	@"SHF_NOTE_NV_CUINFO"
        /*0018*/ 	.short	0x0002
        /*001a*/ 	.short	0x0064
        /*001c*/ 	.short	0x0082
	.zero		2


//--------------------- .nv.info                  --------------------------
	.section	.nv.info,"",@"SHT_CUDA_INFO"
	.align	4


	//----- nvinfo : EIATTR_REGCOUNT
	.align		4
        /*0000*/ 	.byte	0x04, 0x2f
        /*0002*/ 	.short	(.L_1 - .L_0)
	.align		4
.L_0:
        /*0004*/ 	.word	index@(_Z6matmulPiS_S_i)
        /*0008*/ 	.word	0x0000001e


	//----- nvinfo : EIATTR_FRAME_SIZE
	.align		4
.L_1:
        /*000c*/ 	.byte	0x04, 0x11
        /*000e*/ 	.short	(.L_3 - .L_2)
	.align		4
.L_2:
        /*0010*/ 	.word	index@(_Z6matmulPiS_S_i)
        /*0014*/ 	.word	0x00000000


	//----- nvinfo : EIATTR_MIN_STACK_SIZE
	.align		4
.L_3:
        /*0018*/ 	.byte	0x04, 0x12
        /*001a*/ 	.short	(.L_5 - .L_4)
	.align		4
.L_4:
        /*001c*/ 	.word	index@(_Z6matmulPiS_S_i)
        /*0020*/ 	.word	0x00000000
.L_5:


//--------------------- .nv.compat                --------------------------
	.section	.nv.compat,"",@"SHT_CUDA_COMPAT_INFO"
	.align	4
        /*0000*/ 	.byte	0x02, 0x09, 0x00, 0x00, 0x02, 0x02, 0x01, 0x00, 0x02, 0x05, 0x05, 0x00, 0x03, 0x07, 0x01, 0x01
        /*0010*/ 	.byte	0x02, 0x03, 0x00, 0x00, 0x02, 0x06, 0x01, 0x00, 0x04, 0x0b, 0x08, 0x00, 0x09, 0x00, 0x00, 0x00
        /*0020*/ 	.byte	0x00, 0x00, 0x00, 0x00


//--------------------- .nv.info._Z6matmulPiS_S_i --------------------------
	.section	.nv.info._Z6matmulPiS_S_i,"",@"SHT_CUDA_INFO"
	.sectionflags	@""
	.align	4


	//----- nvinfo : EIATTR_CUDA_API_VERSION
	.align		4
        /*0000*/ 	.byte	0x04, 0x37
        /*0002*/ 	.short	(.L_7 - .L_6)
.L_6:
        /*0004*/ 	.word	0x00000082


	//----- nvinfo : EIATTR_KPARAM_INFO
	.align		4
.L_7:
        /*0008*/ 	.byte	0x04, 0x17
        /*000a*/ 	.short	(.L_9 - .L_8)
.L_8:
        /*000c*/ 	.word	0x00000000
        /*0010*/ 	.short	0x0003
        /*0012*/ 	.short	0x0018
        /*0014*/ 	.byte	0x00, 0xf0, 0x11, 0x00


	//----- nvinfo : EIATTR_KPARAM_INFO
	.align		4
.L_9:
        /*0018*/ 	.byte	0x04, 0x17
        /*001a*/ 	.short	(.L_11 - .L_10)
.L_10:
        /*001c*/ 	.word	0x00000000
        /*0020*/ 	.short	0x0002
        /*0022*/ 	.short	0x0010
        /*0024*/ 	.byte	0x00, 0xf5, 0x21, 0x00


	//----- nvinfo : EIATTR_KPARAM_INFO
	.align		4
.L_11:
        /*0028*/ 	.byte	0x04, 0x17
        /*002a*/ 	.short	(.L_13 - .L_12)
.L_12:
        /*002c*/ 	.word	0x00000000
        /*0030*/ 	.short	0x0001
        /*0032*/ 	.short	0x0008
        /*0034*/ 	.byte	0x00, 0xf5, 0x21, 0x00


	//----- nvinfo : EIATTR_KPARAM_INFO
	.align		4
.L_13:
        /*0038*/ 	.byte	0x04, 0x17
        /*003a*/ 	.short	(.L_15 - .L_14)
.L_14:
        /*003c*/ 	.word	0x00000000
        /*0040*/ 	.short	0x0000
        /*0042*/ 	.short	0x0000
        /*0044*/ 	.byte	0x00, 0xf5, 0x21, 0x00


	//----- nvinfo : EIATTR_SPARSE_MMA_MASK
	.align		4
.L_15:
        /*0048*/ 	.byte	0x03, 0x50
        /*004a*/ 	.short	0x0000


	//----- nvinfo : EIATTR_MAXREG_COUNT
	.align		4
        /*004c*/ 	.byte	0x03, 0x1b
        /*004e*/ 	.short	0x00ff


	//----- nvinfo : EIATTR_MERCURY_ISA_VERSION
	.align		4
        /*0050*/ 	.byte	0x03, 0x5f
        /*0052*/ 	.short	0x0101


	//----- nvinfo : EIATTR_VRC_CTA_INIT_COUNT
	.align		4
        /*0054*/ 	.byte	0x02, 0x4a
	.zero		1
	.zero		1


	//----- nvinfo : EIATTR_EXIT_INSTR_OFFSETS
	.align		4
        /*0058*/ 	.byte	0x04, 0x1c
        /*005a*/ 	.short	(.L_17 - .L_16)


	//   ....[0]....
.L_16:
        /*005c*/ 	.word	0x000000c0


	//   ....[1]....
        /*0060*/ 	.word	0x00000a90


	//----- nvinfo : EIATTR_CBANK_PARAM_SIZE
	.align		4
.L_17:
        /*0064*/ 	.byte	0x03, 0x19
        /*0066*/ 	.short	0x001c


	//----- nvinfo : EIATTR_PARAM_CBANK
	.align		4
        /*0068*/ 	.byte	0x04, 0x0a
        /*006a*/ 	.short	(.L_19 - .L_18)
	.align		4
.L_18:
        /*006c*/ 	.word	index@(.nv.constant0._Z6matmulPiS_S_i)
        /*0070*/ 	.short	0x0380
        /*0072*/ 	.short	0x001c


	//----- nvinfo : EIATTR_SW_WAR
	.align		4
.L_19:
        /*0074*/ 	.byte	0x04, 0x36
        /*0076*/ 	.short	(.L_21 - .L_20)
.L_20:
        /*0078*/ 	.word	0x00000008
.L_21:


//--------------------- .nv.callgraph             --------------------------
	.section	.nv.callgraph,"",@"SHT_CUDA_CALLGRAPH"
	.align	4
	.sectionentsize	8
	.align		4
        /*0000*/ 	.word	0x00000000
	.align		4
        /*0004*/ 	.word	0xffffffff
	.align		4
        /*0008*/ 	.word	0x00000000
	.align		4
        /*000c*/ 	.word	0xfffffffe
	.align		4
        /*0010*/ 	.word	0x00000000
	.align		4
        /*0014*/ 	.word	0xfffffffd
	.align		4
        /*0018*/ 	.word	0x00000000
	.align		4
        /*001c*/ 	.word	0xfffffffc


//--------------------- .text._Z6matmulPiS_S_i    --------------------------
	.section	.text._Z6matmulPiS_S_i,"ax",@progbits
	.align	128
        .global         _Z6matmulPiS_S_i
        .type           _Z6matmulPiS_S_i,@function
        .size           _Z6matmulPiS_S_i,(.L_x_5 - _Z6matmulPiS_S_i)
        .other          _Z6matmulPiS_S_i,@"STO_CUDA_ENTRY STV_DEFAULT"
_Z6matmulPiS_S_i:
.text._Z6matmulPiS_S_i:
[----:B------:R-:W-:Y:S01]  /*0000*/  LDC R1, c[0x0][0x37c] ;  /* 0x0000df00ff017b82 */ /* 0x000fe20000000800 */
[----:B------:R-:W0:Y:S07]  /*0010*/  S2R R0, SR_TID.Y ;  /* 0x0000000000007919 */ /* 0x000e2e0000002200 */
[----:B------:R-:W0:Y:S01]  /*0020*/  S2UR UR4, SR_CTAID.Y ;  /* 0x00000000000479c3 */ /* 0x000e220000002600 */
[----:B------:R-:W1:Y:S01]  /*0030*/  LDCU UR20, c[0x0][0x398] ;  /* 0x00007300ff1477ac */ /* 0x000e620008000800 */
[----:B------:R-:W2:Y:S06]  /*0040*/  S2R R3, SR_TID.X ;  /* 0x0000000000037919 */ /* 0x000eac0000002100 */
[----:B------:R-:W0:Y:S08]  /*0050*/  LDC R13, c[0x0][0x364] ;  /* 0x0000d900ff0d7b82 */ /* 0x000e300000000800 */
[----:B------:R-:W2:Y:S08]  /*0060*/  S2UR UR5, SR_CTAID.X ;  /* 0x00000000000579c3 */ /* 0x000eb00000002500 */
[----:B------:R-:W2:Y:S01]  /*0070*/  LDC R2, c[0x0][0x360] ;  /* 0x0000d800ff027b82 */ /* 0x000ea20000000800 */
[----:B0-----:R-:W-:-:S02]  /*0080*/  IMAD R13, R13, UR4, R0 ;  /* 0x000000040d0d7c24 */ /* 0x001fc4000f8e0200 */
[----:B--2---:R-:W-:-:S05]  /*0090*/  IMAD R0, R2, UR5, R3 ;  /* 0x0000000502007c24 */ /* 0x004fca000f8e0203 */
[----:B------:R-:W-:-:S04]  /*00a0*/  VIMNMX R2, PT, PT, R13, R0, !PT ;  /* 0x000000000d027248 */ /* 0x000fc80007fe0100 */
[----:B-1----:R-:W-:-:S13]  /*00b0*/  ISETP.GE.AND P0, PT, R2, UR20, PT ;  /* 0x0000001402007c0c */ /* 0x002fda000bf06270 */
[----:B------:R-:W-:Y:S05]  /*00c0*/  @P0 EXIT ;  /* 0x000000000000094d */ /* 0x000fea0003800000 */
[----:B------:R-:W-:Y:S01]  /*00d0*/  UISETP.GE.U32.AND UP0, UPT, UR20, 0x8, UPT ;  /* 0x000000081400788c */ /* 0x000fe2000bf06070 */
[----:B------:R-:W-:Y:S02]  /*00e0*/  HFMA2 R12, -RZ, RZ, 0, 0 ;  /* 0x00000000ff0c7431 */ /* 0x000fe400000001ff */
[----:B------:R-:W-:Y:S01]  /*00f0*/  IMAD R13, R13, UR20, RZ ;  /* 0x000000140d0d7c24 */ /* 0x000fe2000f8e02ff */
[----:B------:R-:W-:Y:S01]  /*0100*/  UMOV UR4, URZ ;  /* 0x000000ff00047c82 */ /* 0x000fe20008000000 */
[----:B------:R-:W0:Y:S04]  /*0110*/  LDCU.64 UR18, c[0x0][0x358] ;  /* 0x00006b00ff1277ac */ /* 0x000e280008000a00 */
[----:B------:R-:W-:Y:S05]  /*0120*/  BRA.U !UP0, `(.L_x_0) ;  /* 0x0000000508047547 */ /* 0x000fea000b800000 */
[----:B------:R-:W1:Y:S01]  /*0130*/  LDCU.128 UR24, c[0x0][0x380] ;  /* 0x00007000ff1877ac */ /* 0x000e620008000c00 */
[----:B------:R-:W-:Y:S02]  /*0140*/  MOV R12, RZ ;  /* 0x000000ff000c7202 */ /* 0x000fe40000000f00 */
[----:B------:R-:W-:Y:S01]  /*0150*/  MOV R14, R0 ;  /* 0x00000000000e7202 */ /* 0x000fe20000000f00 */
[----:B------:R-:W-:-:S04]  /*0160*/  ULOP3.LUT UR4, UR20, 0x7ffffff8, URZ, 0xc0, !UPT ;  /* 0x7ffffff814047892 */ /* 0x000fc8000f8ec0ff */
[----:B------:R-:W-:Y:S01]  /*0170*/  UIADD3 UR5, UPT, UPT, -UR4, URZ, URZ ;  /* 0x000000ff04057290 */ /* 0x000fe2000fffe1ff */
[----:B-1----:R-:W-:Y:S01]  /*0180*/  MOV R2, UR24 ;  /* 0x0000001800027c02 */ /* 0x002fe20008000f00 */
[----:B------:R-:W-:Y:S01]  /*0190*/  UIMAD.WIDE UR6, UR20, 0x8, UR26 ;  /* 0x00000008140678a5 */ /* 0x000fe2000f8e021a */
[----:B------:R-:W-:Y:S01]  /*01a0*/  MOV R3, UR25 ;  /* 0x0000001900037c02 */ /* 0x000fe20008000f00 */
[----:B------:R-:W-:Y:S02]  /*01b0*/  UIMAD.WIDE UR8, UR20, 0xc, UR26 ;  /* 0x0000000c140878a5 */ /* 0x000fe4000f8e021a */
[----:B------:R-:W-:Y:S01]  /*01c0*/  UIMAD.WIDE UR10, UR20, 0x10, UR26 ;  /* 0x00000010140a78a5 */ /* 0x000fe2000f8e021a */
[----:B------:R-:W-:Y:S01]  /*01d0*/  IMAD.WIDE.U32 R2, R13, 0x4, R2 ;  /* 0x000000040d027825 */ /* 0x000fe200078e0002 */
[----:B------:R-:W-:Y:S02]  /*01e0*/  UIMAD.WIDE UR12, UR20, 0x14, UR26 ;  /* 0x00000014140c78a5 */ /* 0x000fe4000f8e021a */
[----:B------:R-:W-:Y:S01]  /*01f0*/  UIMAD.WIDE UR14, UR20, 0x18, UR26 ;  /* 0x00000018140e78a5 */ /* 0x000fe2000f8e021a */
[----:B------:R-:W-:Y:S01]  /*0200*/  IADD3 R2, P0, PT, R2, 0x10, RZ ;  /* 0x0000001002027810 */ /* 0x000fe20007f1e0ff */
[----:B------:R-:W-:-:S03]  /*0210*/  UIMAD.WIDE UR16, UR20, 0x1c, UR26 ;  /* 0x0000001c141078a5 */ /* 0x000fc6000f8e021a */
[----:B------:R-:W-:-:S09]  /*0220*/  IADD3.X R3, PT, PT, RZ, R3, RZ, P0, !PT ;  /* 0x00000003ff037210 */ /* 0x000fd200007fe4ff */
.L_x_1:
[----:B------:R-:W-:Y:S01]  /*0230*/  UIMAD.WIDE UR22, UR20, 0x4, UR26 ;  /* 0x00000004141678a5 */ /* 0x000fe2000f8e021a */
[----:B------:R-:W-:Y:S02]  /*0240*/  IMAD.MOV.U32 R23, RZ, RZ, 0x4 ;  /* 0x00000004ff177424 */ /* 0x000fe400078e00ff */
[----:B------:R-:W-:Y:S01]  /*0250*/  HFMA2 R11, -RZ, RZ, 0, 2.384185791015625e-07 ;  /* 0x00000004ff0b7431 */ /* 0x000fe200000001ff */
[----:B------:R-:W-:Y:S01]  /*0260*/  MOV R25, 0x4 ;  /* 0x0000000400197802 */ /* 0x000fe20000000f00 */
[----:B0-----:R-:W2:Y:S01]  /*0270*/  LDG.E R21, desc[UR18][R2.64+-0x10] ;  /* 0xfffff01202157981 */ /* 0x001ea2000c1e1900 */
[C---:B------:R-:W-:Y:S01]  /*0280*/  IMAD.WIDE R22, R14.reuse, R23, UR26 ;  /* 0x0000001a0e167e25 */ /* 0x040fe2000f8e0217 */
[----:B------:R-:W-:Y:S02]  /*0290*/  MOV R8, UR22 ;  /* 0x0000001600087c02 */ /* 0x000fe40008000f00 */
[----:B------:R-:W-:Y:S01]  /*02a0*/  MOV R9, UR23 ;  /* 0x0000001700097c02 */ /* 0x000fe20008000f00 */
[----:B------:R-:W3:Y:S02]  /*02b0*/  LDG.E R19, desc[UR18][R2.64+-0xc] ;  /* 0xfffff41202137981 */ /* 0x000ee4000c1e1900 */
[----:B------:R-:W-:-:S02]  /*02c0*/  IMAD.WIDE R8, R14, 0x4, R8 ;  /* 0x000000040e087825 */ /* 0x000fc400078e0208 */
[----:B------:R-:W2:Y:S01]  /*02d0*/  LDG.E R22, desc[UR18][R22.64] ;  /* 0x0000001216167981 */ /* 0x000ea2000c1e1900 */
[----:B------:R-:W-:Y:S01]  /*02e0*/  MOV R5, 0x4 ;  /* 0x0000000400057802 */ /* 0x000fe20000000f00 */
[C---:B------:R-:W-:Y:S02]  /*02f0*/  IMAD.WIDE R24, R14.reuse, R25, UR6 ;  /* 0x000000060e187e25 */ /* 0x040fe4000f8e0219 */
[----:B------:R0:W3:Y:S02]  /*0300*/  LDG.E R20, desc[UR18][R8.64] ;  /* 0x0000001208147981 */ /* 0x0000e4000c1e1900 */
[----:B------:R-:W-:Y:S02]  /*0310*/  IMAD.WIDE R10, R14, R11, UR8 ;  /* 0x000000080e0a7e25 */ /* 0x000fe4000f8e020b */
[----:B------:R-:W4:Y:S04]  /*0320*/  LDG.E R18, desc[UR18][R24.64] ;  /* 0x0000001218127981 */ /* 0x000f28000c1e1900 */
[----:B------:R-:W4:Y:S01]  /*0330*/  LDG.E R17, desc[UR18][R2.64+-0x8] ;  /* 0xfffff81202117981 */ /* 0x000f22000c1e1900 */
[----:B0-----:R-:W-:-:S02]  /*0340*/  HFMA2 R9, -RZ, RZ, 0, 2.384185791015625e-07 ;  /* 0x00000004ff097431 */ /* 0x001fc400000001ff */
[----:B------:R-:W-:Y:S01]  /*0350*/  IMAD.MOV.U32 R7, RZ, RZ, 0x4 ;  /* 0x00000004ff077424 */ /* 0x000fe200078e00ff */
[----:B------:R0:W5:Y:S01]  /*0360*/  LDG.E R16, desc[UR18][R10.64] ;  /* 0x000000120a107981 */ /* 0x000162000c1e1900 */
[----:B------:R-:W-:-:S03]  /*0370*/  IMAD.WIDE R4, R14, R5, UR10 ;  /* 0x0000000a0e047e25 */ /* 0x000fc6000f8e0205 */
[----:B------:R-:W5:Y:S01]  /*0380*/  LDG.E R15, desc[UR18][R2.64+-0x4] ;  /* 0xfffffc12020f7981 */ /* 0x000f62000c1e1900 */
[C---:B------:R-:W-:Y:S01]  /*0390*/  IMAD.WIDE R6, R14.reuse, R7, UR12 ;  /* 0x0000000c0e067e25 */ /* 0x040fe2000f8e0207 */
[----:B------:R-:W-:Y:S02]  /*03a0*/  MOV R27, 0x4 ;  /* 0x00000004001b7802 */ /* 0x000fe40000000f00 */
[----:B------:R1:W5:Y:S01]  /*03b0*/  LDG.E R4, desc[UR18][R4.64] ;  /* 0x0000001204047981 */ /* 0x000362000c1e1900 */
[----:B------:R-:W-:-:S03]  /*03c0*/  IMAD.WIDE R8, R14, R9, UR14 ;  /* 0x0000000e0e087e25 */ /* 0x000fc6000f8e0209 */
[----:B------:R-:W5:Y:S01]  /*03d0*/  LDG.E R23, desc[UR18][R2.64] ;  /* 0x0000001202177981 */ /* 0x000f62000c1e1900 */
[----:B0-----:R-:W-:-:S03]  /*03e0*/  IMAD.WIDE R10, R14, R27, UR16 ;  /* 0x000000100e0a7e25 */ /* 0x001fc6000f8e021b */
[----:B------:R-:W5:Y:S04]  /*03f0*/  LDG.E R7, desc[UR18][R6.64] ;  /* 0x0000001206077981 */ /* 0x000f68000c1e1900 */
[----:B------:R-:W5:Y:S04]  /*0400*/  LDG.E R24, desc[UR18][R2.64+0x4] ;  /* 0x0000041202187981 */ /* 0x000f68000c1e1900 */
[----:B------:R-:W5:Y:S04]  /*0410*/  LDG.E R8, desc[UR18][R8.64] ;  /* 0x0000001208087981 */ /* 0x000f68000c1e1900 */
[----:B------:R-:W5:Y:S04]  /*0420*/  LDG.E R25, desc[UR18][R2.64+0x8] ;  /* 0x0000081202197981 */ /* 0x000f68000c1e1900 */
[----:B------:R-:W5:Y:S04]  /*0430*/  LDG.E R10, desc[UR18][R10.64] ;  /* 0x000000120a0a7981 */ /* 0x000f68000c1e1900 */
[----:B------:R0:W5:Y:S01]  /*0440*/  LDG.E R27, desc[UR18][R2.64+0xc] ;  /* 0x00000c12021b7981 */ /* 0x000162000c1e1900 */
[----:B------:R-:W-:-:S04]  /*0450*/  UIADD3 UR5, UPT, UPT, UR5, 0x8, URZ ;  /* 0x0000000805057890 */ /* 0x000fc8000fffe0ff */
[----:B------:R-:W-:Y:S01]  /*0460*/  UISETP.NE.AND UP0, UPT, UR5, URZ, UPT ;  /* 0x000000ff0500728c */ /* 0x000fe2000bf05270 */
[----:B-1----:R-:W-:Y:S02]  /*0470*/  MOV R5, UR20 ;  /* 0x0000001400057c02 */ /* 0x002fe40008000f00 */
[----:B0-----:R-:W-:Y:S02]  /*0480*/  IADD3 R2, P0, PT, R2, 0x20, RZ ;  /* 0x0000002002027810 */ /* 0x001fe40007f1e0ff */
[----:B------:R-:W-:Y:S02]  /*0490*/  LEA R14, R5, R14, 0x3 ;  /* 0x0000000e050e7211 */ /* 0x000fe400078e18ff */
[----:B------:R-:W-:Y:S01]  /*04a0*/  IADD3.X R3, PT, PT, RZ, R3, RZ, P0, !PT ;  /* 0x00000003ff037210 */ /* 0x000fe200007fe4ff */
[----:B--2---:R-:W-:-:S04]  /*04b0*/  IMAD R21, R21, R22, R12 ;  /* 0x0000001615157224 */ /* 0x004fc800078e020c */
[----:B---3--:R-:W-:-:S04]  /*04c0*/  IMAD R19, R19, R20, R21 ;  /* 0x0000001413137224 */ /* 0x008fc800078e0215 */
[----:B----4-:R-:W-:-:S04]  /*04d0*/  IMAD R17, R17, R18, R19 ;  /* 0x0000001211117224 */ /* 0x010fc800078e0213 */
[----:B-----5:R-:W-:-:S04]  /*04e0*/  IMAD R15, R15, R16, R17 ;  /* 0x000000100f0f7224 */ /* 0x020fc800078e0211 */
[----:B------:R-:W-:-:S04]  /*04f0*/  IMAD R4, R23, R4, R15 ;  /* 0x0000000417047224 */ /* 0x000fc800078e020f */
[----:B------:R-:W-:-:S04]  /*0500*/  IMAD R4, R24, R7, R4 ;  /* 0x0000000718047224 */ /* 0x000fc800078e0204 */
[----:B------:R-:W-:-:S04]  /*0510*/  IMAD R4, R25, R8, R4 ;  /* 0x0000000819047224 */ /* 0x000fc800078e0204 */
[----:B------:R-:W-:Y:S01]  /*0520*/  IMAD R12, R27, R10, R4 ;  /* 0x0000000a1b0c7224 */ /* 0x000fe200078e0204 */
[----:B------:R-:W-:Y:S06]  /*0530*/  BRA.U UP0, `(.L_x_1) ;  /* 0xfffffffd003c7547 */ /* 0x000fec000b83ffff */
.L_x_0:
[----:B------:R-:W-:-:S04]  /*0540*/  ULOP3.LUT UR6, UR20, 0x7, URZ, 0xc0, !UPT ;  /* 0x0000000714067892 */ /* 0x000fc8000f8ec0ff */
[----:B------:R-:W-:-:S09]  /*0550*/  UISETP.NE.AND UP0, UPT, UR6, URZ, UPT ;  /* 0x000000ff0600728c */ /* 0x000fd2000bf05270 */
[----:B------:R-:W-:Y:S05]  /*0560*/  BRA.U !UP0, `(.L_x_2) ;  /* 0x0000000508387547 */ /* 0x000fea000b800000 */
[----:B------:R-:W-:Y:S02]  /*0570*/  UISETP.GE.U32.AND UP0, UPT, UR6, 0x4, UPT ;  /* 0x000000040600788c */ /* 0x000fe4000bf06070 */
[----:B------:R-:W-:-:S04]  /*0580*/  ULOP3.LUT UR5, UR20, 0x3, URZ, 0xc0, !UPT ;  /* 0x0000000314057892 */ /* 0x000fc8000f8ec0ff */
[----:B------:R-:W-:-:S03]  /*0590*/  UISETP.NE.AND UP1, UPT, UR5, URZ, UPT ;  /* 0x000000ff0500728c */ /* 0x000fc6000bf25270 */
[----:B------:R-:W-:Y:S08]  /*05a0*/  BRA.U !UP0, `(.L_x_3) ;  /* 0x00000001087c7547 */ /* 0x000ff0000b800000 */
[----:B------:R-:W1:Y:S01]  /*05b0*/  LDC.64 R6, c[0x0][0x388] ;  /* 0x0000e200ff067b82 */ /* 0x000e620000000a00 */
[----:B------:R-:W2:Y:S01]  /*05c0*/  LDCU.64 UR6, c[0x0][0x380] ;  /* 0x00007000ff0677ac */ /* 0x000ea20008000a00 */
[----:B------:R-:W-:Y:S01]  /*05d0*/  IMAD.U32 R9, RZ, RZ, UR4 ;  /* 0x00000004ff097e24 */ /* 0x000fe2000f8e00ff */
[C---:B------:R-:W-:Y:S02]  /*05e0*/  IADD3 R3, PT, PT, R13.reuse, UR4, RZ ;  /* 0x000000040d037c10 */ /* 0x040fe4000fffe0ff */
[----:B------:R-:W-:Y:S01]  /*05f0*/  IADD3 R10, P0, PT, R13, UR4, RZ ;  /* 0x000000040d0a7c10 */ /* 0x000fe2000ff1e0ff */
[----:B------:R-:W-:Y:S01]  /*0600*/  IMAD R9, R9, UR20, R0 ;  /* 0x0000001409097c24 */ /* 0x000fe2000f8e0200 */
[----:B------:R-:W-:Y:S01]  /*0610*/  MOV R11, UR20 ;  /* 0x00000014000b7c02 */ /* 0x000fe20008000f00 */
[----:B------:R-:W3:Y:S01]  /*0620*/  LDC.64 R4, c[0x0][0x380] ;  /* 0x0000e000ff047b82 */ /* 0x000ee20000000a00 */
[----:B------:R-:W-:Y:S01]  /*0630*/  MOV R15, UR20 ;  /* 0x00000014000f7c02 */ /* 0x000fe20008000f00 */
[----:B-1----:R-:W-:Y:S01]  /*0640*/  IMAD.WIDE R6, R9, 0x4, R6 ;  /* 0x0000000409067825 */ /* 0x002fe200078e0206 */
[----:B------:R-:W-:-:S05]  /*0650*/  MOV R9, UR20 ;  /* 0x0000001400097c02 */ /* 0x000fca0008000f00 */
[----:B------:R-:W-:Y:S02]  /*0660*/  IMAD.WIDE R8, R9, 0x4, R6 ;  /* 0x0000000409087825 */ /* 0x000fe400078e0206 */
[----:B0-----:R-:W4:Y:S02]  /*0670*/  LDG.E R6, desc[UR18][R6.64] ;  /* 0x0000001206067981 */ /* 0x001f24000c1e1900 */
[----:B---3--:R-:W-:Y:S01]  /*0680*/  IMAD.WIDE.U32 R4, R3, 0x4, R4 ;  /* 0x0000000403047825 */ /* 0x008fe200078e0004 */
[----:B------:R-:W-:Y:S01]  /*0690*/  IADD3.X R3, PT, PT, RZ, RZ, RZ, P0, !PT ;  /* 0x000000ffff037210 */ /* 0x000fe200007fe4ff */
[----:B------:R-:W3:Y:S01]  /*06a0*/  LDG.E R17, desc[UR18][R8.64] ;  /* 0x0000001208117981 */ /* 0x000ee2000c1e1900 */
[----:B--2---:R-:W-:-:S03]  /*06b0*/  LEA R2, P0, R10, UR6, 0x2 ;  /* 0x000000060a027c11 */ /* 0x004fc6000f8010ff */
[----:B------:R-:W4:Y:S01]  /*06c0*/  LDG.E R5, desc[UR18][R4.64] ;  /* 0x0000001204057981 */ /* 0x000f22000c1e1900 */
[----:B------:R-:W-:Y:S01]  /*06d0*/  LEA.HI.X R3, R10, UR7, R3, 0x2, P0 ;  /* 0x000000070a037c11 */ /* 0x000fe200080f1403 */
[----:B------:R-:W-:-:S04]  /*06e0*/  IMAD.WIDE R10, R11, 0x4, R8 ;  /* 0x000000040b0a7825 */ /* 0x000fc800078e0208 */
[----:B------:R-:W3:Y:S01]  /*06f0*/  LDG.E R16, desc[UR18][R2.64+0x4] ;  /* 0x0000041202107981 */ /* 0x000ee2000c1e1900 */
[----:B------:R-:W-:-:S03]  /*0700*/  IMAD.WIDE R14, R15, 0x4, R10 ;  /* 0x000000040f0e7825 */ /* 0x000fc600078e020a */
[----:B------:R-:W2:Y:S04]  /*0710*/  LDG.E R19, desc[UR18][R10.64] ;  /* 0x000000120a137981 */ /* 0x000ea8000c1e1900 */
[----:B------:R-:W2:Y:S04]  /*0720*/  LDG.E R18, desc[UR18][R2.64+0x8] ;  /* 0x0000081202127981 */ /* 0x000ea8000c1e1900 */
[----:B------:R-:W5:Y:S04]  /*0730*/  LDG.E R20, desc[UR18][R2.64+0xc] ;  /* 0x00000c1202147981 */ /* 0x000f68000c1e1900 */
[----:B------:R-:W5:Y:S01]  /*0740*/  LDG.E R14, desc[UR18][R14.64] ;  /* 0x000000120e0e7981 */ /* 0x000f62000c1e1900 */
[----:B------:R-:W-:Y:S01]  /*0750*/  UIADD3 UR4, UPT, UPT, UR4, 0x4, URZ ;  /* 0x0000000404047890 */ /* 0x000fe2000fffe0ff */
[----:B----4-:R-:W-:-:S04]  /*0760*/  IMAD R5, R5, R6, R12 ;  /* 0x0000000605057224 */ /* 0x010fc800078e020c */
[----:B---3--:R-:W-:-:S04]  /*0770*/  IMAD R5, R16, R17, R5 ;  /* 0x0000001110057224 */ /* 0x008fc800078e0205 */
[----:B--2---:R-:W-:-:S04]  /*0780*/  IMAD R5, R18, R19, R5 ;  /* 0x0000001312057224 */ /* 0x004fc800078e0205 */
[----:B-----5:R-:W-:-:S07]  /*0790*/  IMAD R12, R20, R14, R5 ;  /* 0x0000000e140c7224 */ /* 0x020fce00078e0205 */
.L_x_3:
[----:B------:R-:W-:Y:S05]  /*07a0*/  BRA.U !UP1, `(.L_x_2) ;  /* 0x0000000109a87547 */ /* 0x000fea000b800000 */
[----:B------:R-:W-:Y:S01]  /*07b0*/  UISETP.NE.AND UP0, UPT, UR5, 0x1, UPT ;  /* 0x000000010500788c */ /* 0x000fe2000bf05270 */
[----:B------:R-:W-:Y:S01]  /*07c0*/  MOV R7, UR4 ;  /* 0x0000000400077c02 */ /* 0x000fe20008000f00 */
[----:B------:R-:W-:Y:S02]  /*07d0*/  ULOP3.LUT UR5, UR20, 0x1, URZ, 0xc0, !UPT ;  /* 0x0000000114057892 */ /* 0x000fe4000f8ec0ff */
[----:B------:R-:W-:Y:S02]  /*07e0*/  MOV R15, UR20 ;  /* 0x00000014000f7c02 */ /* 0x000fe40008000f00 */
[----:B------:R-:W-:Y:S01]  /*07f0*/  UISETP.NE.U32.AND UP1, UPT, UR5, 0x1, UPT ;  /* 0x000000010500788c */ /* 0x000fe2000bf25070 */
[----:B------:R-:W-:-:S04]  /*0800*/  PLOP3.LUT P1, PT, PT, PT, UP0, 0x80, 0x8 ;  /* 0x000000000008781c */ /* 0x000fc80003f2f008 */
[----:B------:R-:W1:Y:S01]  /*0810*/  @UP0 LDCU.128 UR8, c[0x0][0x380] ;  /* 0x00007000ff0807ac */ /* 0x000e620008000c00 */
[----:B------:R-:W-:Y:S01]  /*0820*/  PLOP3.LUT P0, PT, PT, PT, UP1, 0x80, 0x8 ;  /* 0x000000000008781c */ /* 0x000fe20003f0f018 */
[----:B------:R-:W2:Y:S04]  /*0830*/  @UP0 LDCU.64 UR6, c[0x0][0x380] ;  /* 0x00007000ff0607ac */ /* 0x000ea80008000a00 */
[----:B------:R-:W3:Y:S03]  /*0840*/  @!UP1 LDCU.128 UR12, c[0x0][0x380] ;  /* 0x00007000ff0c97ac */ /* 0x000ee60008000c00 */
[C---:B------:R-:W-:Y:S02]  /*0850*/  @P1 IADD3 R3, PT, PT, R13.reuse, UR4, RZ ;  /* 0x000000040d031c10 */ /* 0x040fe4000fffe0ff */
[----:B------:R-:W-:Y:S01]  /*0860*/  @P1 IADD3 R6, P2, PT, R13, UR4, RZ ;  /* 0x000000040d061c10 */ /* 0x000fe2000ff5e0ff */
[----:B------:R-:W-:Y:S01]  /*0870*/  @UP0 UIADD3 UR4, UPT, UPT, UR4, 0x2, URZ ;  /* 0x0000000204040890 */ /* 0x000fe2000fffe0ff */
[----:B-1----:R-:W-:Y:S01]  /*0880*/  MOV R11, UR9 ;  /* 0x00000009000b7c02 */ /* 0x002fe20008000f00 */
[----:B------:R-:W-:Y:S01]  /*0890*/  IMAD.U32 R10, RZ, RZ, UR8 ;  /* 0x00000008ff0a7e24 */ /* 0x000fe2000f8e00ff */
[----:B------:R-:W-:-:S02]  /*08a0*/  MOV R4, UR10 ;  /* 0x0000000a00047c02 */ /* 0x000fc40008000f00 */
[----:B------:R-:W-:Y:S01]  /*08b0*/  MOV R5, UR11 ;  /* 0x0000000b00057c02 */ /* 0x000fe20008000f00 */
[----:B------:R-:W-:-:S04]  /*08c0*/  @P1 IMAD.WIDE.U32 R10, R3, 0x4, R10 ;  /* 0x00000004030a1825 */ /* 0x000fc800078e000a */
[----:B------:R-:W-:Y:S01]  /*08d0*/  @P1 IMAD R3, R7, UR20, R0 ;  /* 0x0000001407031c24 */ /* 0x000fe2000f8e0200 */
[----:B------:R-:W-:Y:S01]  /*08e0*/  @P1 IADD3.X R7, PT, PT, RZ, RZ, RZ, P2, !PT ;  /* 0x000000ffff071210 */ /* 0x000fe200017fe4ff */
[----:B------:R-:W-:Y:S01]  /*08f0*/  IMAD.U32 R19, RZ, RZ, UR4 ;  /* 0x00000004ff137e24 */ /* 0x000fe2000f8e00ff */
[C---:B--2---:R-:W-:Y:S01]  /*0900*/  @P1 LEA R2, P2, R6.reuse, UR6, 0x2 ;  /* 0x0000000606021c11 */ /* 0x044fe2000f8410ff */
[----:B------:R-:W-:Y:S01]  /*0910*/  @P1 IMAD.WIDE R4, R3, 0x4, R4 ;  /* 0x0000000403041825 */ /* 0x000fe200078e0204 */
[----:B------:R-:W-:Y:S01]  /*0920*/  @!P0 IADD3 R17, PT, PT, R13, UR4, RZ ;  /* 0x000000040d118c10 */ /* 0x000fe2000fffe0ff */
[----:B0-----:R-:W2:Y:S01]  /*0930*/  @P1 LDG.E R11, desc[UR18][R10.64] ;  /* 0x000000120a0b1981 */ /* 0x001ea2000c1e1900 */
[----:B------:R-:W-:Y:S01]  /*0940*/  @P1 LEA.HI.X R3, R6, UR7, R7, 0x2, P2 ;  /* 0x0000000706031c11 */ /* 0x000fe200090f1407 */
[----:B------:R-:W-:Y:S01]  /*0950*/  @!P0 IMAD R19, R19, UR20, R0 ;  /* 0x0000001413138c24 */ /* 0x000fe2000f8e0200 */
[----:B---3--:R-:W-:Y:S01]  /*0960*/  MOV R6, UR12 ;  /* 0x0000000c00067c02 */ /* 0x008fe20008000f00 */
[----:B------:R-:W-:Y:S01]  /*0970*/  @P1 IMAD.WIDE R14, R15, 0x4, R4 ;  /* 0x000000040f0e1825 */ /* 0x000fe200078e0204 */
[----:B------:R-:W-:Y:S01]  /*0980*/  MOV R7, UR13 ;  /* 0x0000000d00077c02 */ /* 0x000fe20008000f00 */
[----:B------:R-:W2:Y:S01]  /*0990*/  @P1 LDG.E R4, desc[UR18][R4.64] ;  /* 0x0000001204041981 */ /* 0x000ea2000c1e1900 */
[----:B------:R-:W-:-:S02]  /*09a0*/  MOV R8, UR14 ;  /* 0x0000000e00087c02 */ /* 0x000fc40008000f00 */
[----:B------:R-:W-:Y:S01]  /*09b0*/  MOV R9, UR15 ;  /* 0x0000000f00097c02 */ /* 0x000fe20008000f00 */
[----:B------:R-:W-:Y:S01]  /*09c0*/  @!P0 IMAD.WIDE.U32 R6, R17, 0x4, R6 ;  /* 0x0000000411068825 */ /* 0x000fe200078e0006 */
[----:B------:R-:W3:Y:S03]  /*09d0*/  @P1 LDG.E R14, desc[UR18][R14.64] ;  /* 0x000000120e0e1981 */ /* 0x000ee6000c1e1900 */
[----:B------:R-:W-:Y:S01]  /*09e0*/  @!P0 IMAD.WIDE R8, R19, 0x4, R8 ;  /* 0x0000000413088825 */ /* 0x000fe200078e0208 */
[----:B------:R-:W3:Y:S04]  /*09f0*/  @P1 LDG.E R2, desc[UR18][R2.64+0x4] ;  /* 0x0000041202021981 */ /* 0x000ee8000c1e1900 */
[----:B------:R-:W4:Y:S04]  /*0a00*/  @!P0 LDG.E R7, desc[UR18][R6.64] ;  /* 0x0000001206078981 */ /* 0x000f28000c1e1900 */
[----:B------:R-:W4:Y:S01]  /*0a10*/  @!P0 LDG.E R8, desc[UR18][R8.64] ;  /* 0x0000001208088981 */ /* 0x000f22000c1e1900 */
[----:B--2---:R-:W-:-:S04]  /*0a20*/  @P1 IMAD R11, R11, R4, R12 ;  /* 0x000000040b0b1224 */ /* 0x004fc800078e020c */
[----:B---3--:R-:W-:-:S04]  /*0a30*/  @P1 IMAD R12, R2, R14, R11 ;  /* 0x0000000e020c1224 */ /* 0x008fc800078e020b */
[----:B----4-:R-:W-:-:S07]  /*0a40*/  @!P0 IMAD R12, R7, R8, R12 ;  /* 0x00000008070c8224 */ /* 0x010fce00078e020c */
.L_x_2:
[----:B------:R-:W1:Y:S01]  /*0a50*/  LDC.64 R2, c[0x0][0x390] ;  /* 0x0000e400ff027b82 */ /* 0x000e620000000a00 */
[----:B------:R-:W-:-:S05]  /*0a60*/  IADD3 R13, PT, PT, R0, R13, RZ ;  /* 0x0000000d000d7210 */ /* 0x000fca0007ffe0ff */
[----:B-1----:R-:W-:-:S05]  /*0a70*/  IMAD.WIDE R2, R13, 0x4, R2 ;  /* 0x000000040d027825 */ /* 0x002fca00078e0202 */
[----:B0-----:R-:W-:Y:S01]  /*0a80*/  STG.E desc[UR18][R2.64], R12 ;  /* 0x0000000c02007986 */ /* 0x001fe2000c101912 */
[----:B------:R-:W-:Y:S05]  /*0a90*/  EXIT ;  /* 0x000000000000794d */ /* 0x000fea0003800000 */
.L_x_4:
[----:B------:R-:W-:-:S00]  /*0aa0*/  BRA `(.L_x_4) ;  /* 0xfffffffc00fc7947 */ /* 0x000fc0000383ffff */
[----:B------:R-:W-:-:S00]  /*0ab0*/  NOP ;  /* 0x0000000000007918 */ /* 0x000fc00000000000 */
        /* <DEDUP_REMOVED lines=12> */
.L_x_5:


//--------------------- .nv.shared.reserved.0     --------------------------
	.section	.nv.shared.reserved.0,"aw",@nobits
	.weak		__nv_reservedSMEM_offset_0_alias
	.size		__nv_reservedSMEM_offset_0_alias, 0, 64
	.other		__nv_reservedSMEM_offset_0_alias,@"STO_CUDA_RESERVED_SHARED STV_DEFAULT"
__nv_reservedSMEM_offset_0_alias:
	.zero		0
	.zero		64


//--------------------- .nv.constant0._Z6matmulPiS_S_i --------------------------
	.section	.nv.constant0._Z6matmulPiS_S_i,"a",@progbits
	.sectionflags	@""
	.align	4
.nv.constant0._Z6matmulPiS_S_i:
	.zero		924


//--------------------- SYMBOLS --------------------------

	.type		.nv.reservedSmem.offset0,@object
	.size		.nv.reservedSmem.offset0,0x4
